//
// Generated by NVIDIA NVVM Compiler
//
// Compiler Build ID: CL-36424714
// Cuda compilation tools, release 13.0, V13.0.88
// Based on NVVM 20.0.0
//

.version 9.0
.target sm_100
.address_size 64

	// .globl	_Z12jacobi2d_gpuPdS_PKdS_lld

.visible .entry _Z12jacobi2d_gpuPdS_PKdS_lld(
	.param .u64 .ptr .align 1 _Z12jacobi2d_gpuPdS_PKdS_lld_param_0,
	.param .u64 .ptr .align 1 _Z12jacobi2d_gpuPdS_PKdS_lld_param_1,
	.param .u64 .ptr .align 1 _Z12jacobi2d_gpuPdS_PKdS_lld_param_2,
	.param .u64 .ptr .align 1 _Z12jacobi2d_gpuPdS_PKdS_lld_param_3,
	.param .u64 _Z12jacobi2d_gpuPdS_PKdS_lld_param_4,
	.param .u64 _Z12jacobi2d_gpuPdS_PKdS_lld_param_5,
	.param .f64 _Z12jacobi2d_gpuPdS_PKdS_lld_param_6
)
{
	.reg .pred 	%p<2>;
	.reg .b32 	%r<17>;
	.reg .b64 	%rd<31>;
	.reg .b64 	%fd<18>;

	ld.param.u64 	%rd7, [_Z12jacobi2d_gpuPdS_PKdS_lld_param_0];
	ld.param.u64 	%rd8, [_Z12jacobi2d_gpuPdS_PKdS_lld_param_1];
	ld.param.u64 	%rd4, [_Z12jacobi2d_gpuPdS_PKdS_lld_param_2];
	ld.param.u64 	%rd5, [_Z12jacobi2d_gpuPdS_PKdS_lld_param_3];
	ld.param.u64 	%rd9, [_Z12jacobi2d_gpuPdS_PKdS_lld_param_4];
	ld.param.u64 	%rd6, [_Z12jacobi2d_gpuPdS_PKdS_lld_param_5];
	ld.param.f64 	%fd1, [_Z12jacobi2d_gpuPdS_PKdS_lld_param_6];
	cvta.to.global.u64 	%rd10, %rd8;
	cvta.to.global.u64 	%rd1, %rd7;
	mov.u32 	%r5, %ctaid.x;
	mov.u32 	%r6, %ntid.x;
	mov.u32 	%r7, %tid.x;
	mad.lo.s32 	%r8, %r5, %r6, %r7;
	add.s32 	%r1, %r8, 1;
	mov.u32 	%r9, %ctaid.y;
	mov.u32 	%r10, %ntid.y;
	mul.lo.s32 	%r2, %r9, %r10;
	mov.u32 	%r3, %tid.y;
	add.s32 	%r11, %r3, %r2;
	add.s32 	%r4, %r11, 1;
	cvt.u32.u64 	%r12, %rd6;
	mad.lo.s32 	%r13, %r12, %r11, %r12;
	add.s32 	%r14, %r13, %r1;
	cvt.s64.s32 	%rd2, %r14;
	setp.le.s64 	%p1, %rd9, %rd2;
	mul.wide.s32 	%rd11, %r14, 8;
	add.s64 	%rd3, %rd10, %rd11;
	@%p1 bra 	$L__BB0_2;
	cvta.to.global.u64 	%rd12, %rd4;
	mul.f64 	%fd2, %fd1, %fd1;
	cvt.u64.u32 	%rd13, %r4;
	cvt.s64.s32 	%rd14, %r1;
	mad.lo.s64 	%rd15, %rd6, %rd13, %rd14;
	shl.b64 	%rd16, %rd15, 3;
	add.s64 	%rd17, %rd12, %rd16;
	ld.global.f64 	%fd3, [%rd17];
	cvt.u64.u32 	%rd18, %r11;
	mad.lo.s64 	%rd19, %rd6, %rd18, %rd14;
	shl.b64 	%rd20, %rd19, 3;
	add.s64 	%rd21, %rd1, %rd20;
	ld.global.f64 	%fd4, [%rd21];
	fma.rn.f64 	%fd5, %fd2, %fd3, %fd4;
	add.s32 	%r16, %r4, 1;
	cvt.u64.u32 	%rd22, %r16;
	mad.lo.s64 	%rd23, %rd6, %rd22, %rd14;
	shl.b64 	%rd24, %rd23, 3;
	add.s64 	%rd25, %rd1, %rd24;
	ld.global.f64 	%fd6, [%rd25];
	add.f64 	%fd7, %fd5, %fd6;
	add.s64 	%rd26, %rd1, %rd16;
	ld.global.f64 	%fd8, [%rd26+8];
	add.f64 	%fd9, %fd7, %fd8;
	ld.global.f64 	%fd10, [%rd26+-8];
	add.f64 	%fd11, %fd9, %fd10;
	mul.f64 	%fd12, %fd11, 0d3FD0000000000000;
	st.global.f64 	[%rd3], %fd12;
	bar.sync 	0;
$L__BB0_2:
	cvta.to.global.u64 	%rd27, %rd5;
	ld.global.f64 	%fd13, [%rd3];
	shl.b64 	%rd28, %rd2, 3;
	add.s64 	%rd29, %rd1, %rd28;
	ld.global.f64 	%fd14, [%rd29];
	sub.f64 	%fd15, %fd13, %fd14;
	abs.f64 	%fd16, %fd15;
	add.s64 	%rd30, %rd27, %rd28;
	st.global.f64 	[%rd30], %fd16;
	ld.global.f64 	%fd17, [%rd3];
	st.global.f64 	[%rd29], %fd17;
	ret;

}


// ===== COMPILED SASS (sm_100) =====

	.target	sm_100

	.elftype	@"ET_EXEC"


//--------------------- .note.nv.tkinfo           --------------------------
	.section	.note.nv.tkinfo,"",@"SHT_NOTE"
	.sectionflags	@"SHF_NOTE_NV_TKINFO"
	.tkinfo
        /*0018*/ 	.word	0x00000002
        /*0030*/ 	.string	""
        /*0030*/ 	.string	"ptxas"
        /*0030*/ 	.string	"Cuda compilation tools, release 13.0, V13.0.88"
        /*0030*/ 	.string	"Build cuda_13.0.r13.0/compiler.36424714_0"
        /*0030*/ 	.string	"-arch sm_100 -m 64 "



//--------------------- .note.nv.cuinfo           --------------------------
	.section	.note.nv.cuinfo,"",@"SHT_NOTE"
	.sectionflags	@"SHF_NOTE_NV_CUINFO"
        /*0018*/ 	.short	0x0002
        /*001a*/ 	.short	0x0064
        /*001c*/ 	.short	0x0082
	.zero		2


//--------------------- .nv.info                  --------------------------
	.section	.nv.info,"",@"SHT_CUDA_INFO"
	.align	4


	//----- nvinfo : EIATTR_REGCOUNT
	.align		4
        /*0000*/ 	.byte	0x04, 0x2f
        /*0002*/ 	.short	(.L_1 - .L_0)
	.align		4
.L_0:
        /*0004*/ 	.word	index@(_Z12jacobi2d_gpuPdS_PKdS_lld)
        /*0008*/ 	.word	0x0000001c


	//----- nvinfo : EIATTR_FRAME_SIZE
	.align		4
.L_1:
        /*000c*/ 	.byte	0x04, 0x11
        /*000e*/ 	.short	(.L_3 - .L_2)
	.align		4
.L_2:
        /*0010*/ 	.word	index@(_Z12jacobi2d_gpuPdS_PKdS_lld)
        /*0014*/ 	.word	0x00000000


	//----- nvinfo : EIATTR_MIN_STACK_SIZE
	.align		4
.L_3:
        /*0018*/ 	.byte	0x04, 0x12
        /*001a*/ 	.short	(.L_5 - .L_4)
	.align		4
.L_4:
        /*001c*/ 	.word	index@(_Z12jacobi2d_gpuPdS_PKdS_lld)
        /*0020*/ 	.word	0x00000000
.L_5:


//--------------------- .nv.compat                --------------------------
	.section	.nv.compat,"",@"SHT_CUDA_COMPAT_INFO"
	.align	4
        /*0000*/ 	.byte	0x02, 0x09, 0x00, 0x00, 0x02, 0x02, 0x01, 0x00, 0x02, 0x05, 0x05, 0x00, 0x03, 0x07, 0x01, 0x01
        /*0010*/ 	.byte	0x02, 0x03, 0x00, 0x00, 0x02, 0x06, 0x01, 0x00, 0x04, 0x0b, 0x08, 0x00, 0x01, 0x00, 0x00, 0x00
        /*0020*/ 	.byte	0x00, 0x00, 0x00, 0x00


//--------------------- .nv.info._Z12jacobi2d_gpuPdS_PKdS_lld --------------------------
	.section	.nv.info._Z12jacobi2d_gpuPdS_PKdS_lld,"",@"SHT_CUDA_INFO"
	.sectionflags	@""
	.align	4


	//----- nvinfo : EIATTR_CUDA_API_VERSION
	.align		4
        /*0000*/ 	.byte	0x04, 0x37
        /*0002*/ 	.short	(.L_7 - .L_6)
.L_6:
        /*0004*/ 	.word	0x00000082


	//----- nvinfo : EIATTR_KPARAM_INFO
	.align		4
.L_7:
        /*0008*/ 	.byte	0x04, 0x17
        /*000a*/ 	.short	(.L_9 - .L_8)
.L_8:
        /*000c*/ 	.word	0x00000000
        /*0010*/ 	.short	0x0006
        /*0012*/ 	.short	0x0030
        /*0014*/ 	.byte	0x00, 0xf0, 0x21, 0x00


	//----- nvinfo : EIATTR_KPARAM_INFO
	.align		4
.L_9:
        /*0018*/ 	.byte	0x04, 0x17
        /*001a*/ 	.short	(.L_11 - .L_10)
.L_10:
        /*001c*/ 	.word	0x00000000
        /*0020*/ 	.short	0x0005
        /*0022*/ 	.short	0x0028
        /*0024*/ 	.byte	0x00, 0xf0, 0x21, 0x00


	//----- nvinfo : EIATTR_KPARAM_INFO
	.align		4
.L_11:
        /*0028*/ 	.byte	0x04, 0x17
        /*002a*/ 	.short	(.L_13 - .L_12)
.L_12:
        /*002c*/ 	.word	0x00000000
        /*0030*/ 	.short	0x0004
        /*0032*/ 	.short	0x0020
        /*0034*/ 	.byte	0x00, 0xf0, 0x21, 0x00


	//----- nvinfo : EIATTR_KPARAM_INFO
	.align		4
.L_13:
        /*0038*/ 	.byte	0x04, 0x17
        /*003a*/ 	.short	(.L_15 - .L_14)
.L_14:
        /*003c*/ 	.word	0x00000000
        /*0040*/ 	.short	0x0003
        /*0042*/ 	.short	0x0018
        /*0044*/ 	.byte	0x00, 0xf5, 0x21, 0x00


	//----- nvinfo : EIATTR_KPARAM_INFO
	.align		4
.L_15:
        /*0048*/ 	.byte	0x04, 0x17
        /*004a*/ 	.short	(.L_17 - .L_16)
.L_16:
        /*004c*/ 	.word	0x00000000
        /*0050*/ 	.short	0x0002
        /*0052*/ 	.short	0x0010
        /*0054*/ 	.byte	0x00, 0xf5, 0x21, 0x00


	//----- nvinfo : EIATTR_KPARAM_INFO
	.align		4
.L_17:
        /*0058*/ 	.byte	0x04, 0x17
        /*005a*/ 	.short	(.L_19 - .L_18)
.L_18:
        /*005c*/ 	.word	0x00000000
        /*0060*/ 	.short	0x0001
        /*0062*/ 	.short	0x0008
        /*0064*/ 	.byte	0x00, 0xf5, 0x21, 0x00


	//----- nvinfo : EIATTR_KPARAM_INFO
	.align		4
.L_19:
        /*0068*/ 	.byte	0x04, 0x17
        /*006a*/ 	.short	(.L_21 - .L_20)
.L_20:
        /*006c*/ 	.word	0x00000000
        /*0070*/ 	.short	0x0000
        /*0072*/ 	.short	0x0000
        /*0074*/ 	.byte	0x00, 0xf5, 0x21, 0x00


	//----- nvinfo : EIATTR_SPARSE_MMA_MASK
	.align		4
.L_21:
        /*0078*/ 	.byte	0x03, 0x50
        /*007a*/ 	.short	0x0000


	//----- nvinfo : EIATTR_MAXREG_COUNT
	.align		4
        /*007c*/ 	.byte	0x03, 0x1b
        /*007e*/ 	.short	0x00ff


	//----- nvinfo : EIATTR_NUM_BARRIERS
	.align		4
        /*0080*/ 	.byte	0x02, 0x4c
        /*0082*/ 	.byte	0x01
	.zero		1


	//----- nvinfo : EIATTR_MERCURY_ISA_VERSION
	.align		4
        /*0084*/ 	.byte	0x03, 0x5f
        /*0086*/ 	.short	0x0101


	//----- nvinfo : EIATTR_VRC_CTA_INIT_COUNT
	.align		4
        /*0088*/ 	.byte	0x02, 0x4a
	.zero		1
	.zero		1


	//----- nvinfo : EIATTR_EXIT_INSTR_OFFSETS
	.align		4
        /*008c*/ 	.byte	0x04, 0x1c
        /*008e*/ 	.short	(.L_23 - .L_22)


	//   ....[0]....
.L_22:
        /*0090*/ 	.word	0x00000490


	//----- nvinfo : EIATTR_CRS_STACK_SIZE
	.align		4
.L_23:
        /*0094*/ 	.byte	0x04, 0x1e
        /*0096*/ 	.short	(.L_25 - .L_24)
.L_24:
        /*0098*/ 	.word	0x00000000


	//----- nvinfo : EIATTR_CBANK_PARAM_SIZE
	.align		4
.L_25:
        /*009c*/ 	.byte	0x03, 0x19
        /*009e*/ 	.short	0x0038


	//----- nvinfo : EIATTR_PARAM_CBANK
	.align		4
        /*00a0*/ 	.byte	0x04, 0x0a
        /*00a2*/ 	.short	(.L_27 - .L_26)
	.align		4
.L_26:
        /*00a4*/ 	.word	index@(.nv.constant0._Z12jacobi2d_gpuPdS_PKdS_lld)
        /*00a8*/ 	.short	0x0380
        /*00aa*/ 	.short	0x0038


	//----- nvinfo : EIATTR_SW_WAR
	.align		4
.L_27:
        /*00ac*/ 	.byte	0x04, 0x36
        /*00ae*/ 	.short	(.L_29 - .L_28)
.L_28:
        /*00b0*/ 	.word	0x00000008
.L_29:


//--------------------- .nv.callgraph             --------------------------
	.section	.nv.callgraph,"",@"SHT_CUDA_CALLGRAPH"
	.align	4
	.sectionentsize	8
	.align		4
        /*0000*/ 	.word	0x00000000
	.align		4
        /*0004*/ 	.word	0xffffffff
	.align		4
        /*0008*/ 	.word	0x00000000
	.align		4
        /*000c*/ 	.word	0xfffffffe
	.align		4
        /*0010*/ 	.word	0x00000000
	.align		4
        /*0014*/ 	.word	0xfffffffd
	.align		4
        /*0018*/ 	.word	0x00000000
	.align		4
        /*001c*/ 	.word	0xfffffffc


//--------------------- .text._Z12jacobi2d_gpuPdS_PKdS_lld --------------------------
	.section	.text._Z12jacobi2d_gpuPdS_PKdS_lld,"ax",@progbits
	.align	128
        .global         _Z12jacobi2d_gpuPdS_PKdS_lld
        .type           _Z12jacobi2d_gpuPdS_PKdS_lld,@function
        .size           _Z12jacobi2d_gpuPdS_PKdS_lld,(.L_x_2 - _Z12jacobi2d_gpuPdS_PKdS_lld)
        .other          _Z12jacobi2d_gpuPdS_PKdS_lld,@"STO_CUDA_ENTRY STV_DEFAULT"
_Z12jacobi2d_gpuPdS_PKdS_lld:
.text._Z12jacobi2d_gpuPdS_PKdS_lld:
[----:B------:R-:W-:Y:S01]  /*0000*/  LDC R1, c[0x0][0x37c] ;  /* 0x0000df00ff017b82 */ /* 0x000fe20000000800 */
[----:B------:R-:W0:Y:S07]  /*0010*/  S2R R3, SR_TID.X ;  /* 0x0000000000037919 */ /* 0x000e2e0000002100 */
[----:B------:R-:W0:Y:S01]  /*0020*/  LDC R6, c[0x0][0x360] ;  /* 0x0000d800ff067b82 */ /* 0x000e220000000800 */
[----:B------:R-:W1:Y:S01]  /*0030*/  LDCU.64 UR6, c[0x0][0x3a0] ;  /* 0x00007400ff0677ac */ /* 0x000e620008000a00 */
[----:B------:R-:W2:Y:S06]  /*0040*/  S2R R5, SR_TID.Y ;  /* 0x0000000000057919 */ /* 0x000eac0000002200 */
[----:B------:R-:W0:Y:S08]  /*0050*/  S2UR UR4, SR_CTAID.X ;  /* 0x00000000000479c3 */ /* 0x000e300000002500 */
[----:B------:R-:W2:Y:S08]  /*0060*/  S2UR UR5, SR_CTAID.Y ;  /* 0x00000000000579c3 */ /* 0x000eb00000002600 */
[----:B------:R-:W2:Y:S08]  /*0070*/  LDC R4, c[0x0][0x364] ;  /* 0x0000d900ff047b82 */ /* 0x000eb00000000800 */
[----:B------:R-:W3:Y:S01]  /*0080*/  LDC R15, c[0x0][0x3a8] ;  /* 0x0000ea00ff0f7b82 */ /* 0x000ee20000000800 */
[----:B0-----:R-:W-:-:S04]  /*0090*/  IMAD R6, R6, UR4, R3 ;  /* 0x0000000406067c24 */ /* 0x001fc8000f8e0203 */
[----:B------:R-:W-:-:S03]  /*00a0*/  VIADD R6, R6, 0x1 ;  /* 0x0000000106067836 */ /* 0x000fc60000000000 */
[----:B------:R-:W0:Y:S01]  /*00b0*/  LDC.64 R2, c[0x0][0x388] ;  /* 0x0000e200ff027b82 */ /* 0x000e220000000a00 */
[----:B--2---:R-:W-:Y:S01]  /*00c0*/  IMAD R4, R4, UR5, R5 ;  /* 0x0000000504047c24 */ /* 0x004fe2000f8e0205 */
[----:B------:R-:W2:Y:S03]  /*00d0*/  LDCU.64 UR4, c[0x0][0x358] ;  /* 0x00006b00ff0477ac */ /* 0x000ea60008000a00 */
[----:B---3--:R-:W-:-:S04]  /*00e0*/  IMAD R5, R4, R15, R15 ;  /* 0x0000000f04057224 */ /* 0x008fc800078e020f */
[----:B------:R-:W-:-:S04]  /*00f0*/  IMAD.IADD R0, R6, 0x1, R5 ;  /* 0x0000000106007824 */ /* 0x000fc800078e0205 */
[C---:B0-----:R-:W-:Y:S01]  /*0100*/  IMAD.WIDE R2, R0.reuse, 0x8, R2 ;  /* 0x0000000800027825 */ /* 0x041fe200078e0202 */
[----:B-1----:R-:W-:Y:S02]  /*0110*/  ISETP.GE.U32.AND P0, PT, R0, UR6, PT ;  /* 0x0000000600007c0c */ /* 0x002fe4000bf06070 */
[----:B------:R-:W-:-:S04]  /*0120*/  SHF.R.S32.HI R5, RZ, 0x1f, R0 ;  /* 0x0000001fff057819 */ /* 0x000fc80000011400 */
[----:B------:R-:W-:-:S13]  /*0130*/  ISETP.GE.AND.EX P0, PT, R5, UR7, PT, P0 ;  /* 0x0000000705007c0c */ /* 0x000fda000bf06300 */
[----:B--2---:R-:W-:Y:S05]  /*0140*/  @P0 BRA `(.L_x_0) ;  /* 0x0000000000940947 */ /* 0x004fea0003800000 */
[----:B------:R-:W0:Y:S01]  /*0150*/  LDCU UR6, c[0x0][0x3ac] ;  /* 0x00007580ff0677ac */ /* 0x000e220008000800 */
[--C-:B------:R-:W-:Y:S01]  /*0160*/  SHF.R.S32.HI R7, RZ, 0x1f, R6.reuse ;  /* 0x0000001fff077819 */ /* 0x100fe20000011406 */
[C---:B------:R-:W-:Y:S01]  /*0170*/  VIADD R11, R4.reuse, 0x1 ;  /* 0x00000001040b7836 */ /* 0x040fe20000000000 */
[----:B------:R-:W1:Y:S01]  /*0180*/  LDCU.64 UR10, c[0x0][0x380] ;  /* 0x00007000ff0a77ac */ /* 0x000e620008000a00 */
[C---:B------:R-:W-:Y:S02]  /*0190*/  VIADD R17, R4.reuse, 0x2 ;  /* 0x0000000204117836 */ /* 0x040fe40000000000 */
[-CC-:B------:R-:W-:Y:S01]  /*01a0*/  IMAD.WIDE.U32 R12, R11, R15.reuse, R6.reuse ;  /* 0x0000000f0b0c7225 */ /* 0x180fe200078e0006 */
[----:B------:R-:W2:Y:S03]  /*01b0*/  LDCU.64 UR8, c[0x0][0x390] ;  /* 0x00007200ff0877ac */ /* 0x000ea60008000a00 */
[----:B------:R-:W-:-:S04]  /*01c0*/  IMAD.WIDE.U32 R8, R4, R15, R6 ;  /* 0x0000000f04087225 */ /* 0x000fc800078e0006 */
[----:B------:R-:W-:Y:S02]  /*01d0*/  IMAD.SHL.U32 R16, R12, 0x8, RZ ;  /* 0x000000080c107824 */ /* 0x000fe400078e00ff */
[----:B------:R-:W-:-:S04]  /*01e0*/  IMAD.WIDE.U32 R14, R17, R15, R6 ;  /* 0x0000000f110e7225 */ /* 0x000fc800078e0006 */
[----:B0-----:R-:W-:Y:S01]  /*01f0*/  IMAD R11, R11, UR6, R13 ;  /* 0x000000060b0b7c24 */ /* 0x001fe2000f8e020d */
[----:B-1----:R-:W-:Y:S01]  /*0200*/  LEA R10, P1, R8, UR10, 0x3 ;  /* 0x0000000a080a7c11 */ /* 0x002fe2000f8218ff */
[----:B------:R-:W-:Y:S02]  /*0210*/  IMAD R9, R4, UR6, R9 ;  /* 0x0000000604097c24 */ /* 0x000fe4000f8e0209 */
[----:B------:R-:W-:Y:S01]  /*0220*/  IMAD R17, R17, UR6, R15 ;  /* 0x0000000611117c24 */ /* 0x000fe2000f8e020f */
[----:B------:R-:W-:Y:S02]  /*0230*/  SHF.L.U64.HI R4, R12, 0x3, R11 ;  /* 0x000000030c047819 */ /* 0x000fe4000001020b */
[----:B--2---:R-:W-:Y:S02]  /*0240*/  IADD3 R12, P0, PT, R16, UR8, RZ ;  /* 0x00000008100c7c10 */ /* 0x004fe4000ff1e0ff */
[----:B------:R-:W-:Y:S02]  /*0250*/  LEA.HI.X R11, R8, UR11, R9, 0x3, P1 ;  /* 0x0000000b080b7c11 */ /* 0x000fe400088f1c09 */
[----:B------:R-:W-:-:S02]  /*0260*/  IADD3.X R13, PT, PT, R4, UR9, RZ, P0, !PT ;  /* 0x00000009040d7c10 */ /* 0x000fc400087fe4ff */
[C---:B------:R-:W-:Y:S01]  /*0270*/  LEA R24, P0, R14.reuse, UR10, 0x3 ;  /* 0x0000000a0e187c11 */ /* 0x040fe2000f8018ff */
[----:B------:R-:W2:Y:S04]  /*0280*/  LDG.E.64 R6, desc[UR4][R10.64] ;  /* 0x000000040a067981 */ /* 0x000ea8000c1e1b00 */
[----:B------:R-:W2:Y:S01]  /*0290*/  LDG.E.64 R8, desc[UR4][R12.64] ;  /* 0x000000040c087981 */ /* 0x000ea2000c1e1b00 */
[----:B------:R-:W-:Y:S02]  /*02a0*/  LEA.HI.X R25, R14, UR11, R17, 0x3, P0 ;  /* 0x0000000b0e197c11 */ /* 0x000fe400080f1c11 */
[----:B------:R-:W-:Y:S01]  /*02b0*/  IADD3 R18, P0, PT, R16, UR10, RZ ;  /* 0x0000000a10127c10 */ /* 0x000fe2000ff1e0ff */
[----:B------:R-:W0:Y:S02]  /*02c0*/  LDC.64 R14, c[0x0][0x3b0] ;  /* 0x0000ec00ff0e7b82 */ /* 0x000e240000000a00 */
[----:B------:R-:W3:Y:S01]  /*02d0*/  LDG.E.64 R16, desc[UR4][R24.64] ;  /* 0x0000000418107981 */ /* 0x000ee2000c1e1b00 */
[----:B------:R-:W-:-:S05]  /*02e0*/  IADD3.X R19, PT, PT, R4, UR11, RZ, P0, !PT ;  /* 0x0000000b04137c10 */ /* 0x000fca00087fe4ff */
[----:B------:R-:W4:Y:S04]  /*02f0*/  LDG.E.64 R20, desc[UR4][R18.64+0x8] ;  /* 0x0000080412147981 */ /* 0x000f28000c1e1b00 */
[----:B------:R-:W5:Y:S01]  /*0300*/  LDG.E.64 R22, desc[UR4][R18.64+-0x8] ;  /* 0xfffff80412167981 */ /* 0x000f62000c1e1b00 */
[----:B------:R-:W-:Y:S05]  /*0310*/  WARPSYNC.ALL ;  /* 0x0000000000007948 */ /* 0x000fea0003800000 */
[----:B0-----:R-:W-:-:S08]  /*0320*/  DMUL R14, R14, R14 ;  /* 0x0000000e0e0e7228 */ /* 0x001fd00000000000 */
[----:B--2---:R-:W-:-:S08]  /*0330*/  DFMA R6, R14, R8, R6 ;  /* 0x000000080e06722b */ /* 0x004fd00000000006 */
[----:B---3--:R-:W-:-:S08]  /*0340*/  DADD R6, R6, R16 ;  /* 0x0000000006067229 */ /* 0x008fd00000000010 */
[----:B----4-:R-:W-:-:S08]  /*0350*/  DADD R6, R6, R20 ;  /* 0x0000000006067229 */ /* 0x010fd00000000014 */
[----:B-----5:R-:W-:-:S08]  /*0360*/  DADD R6, R6, R22 ;  /* 0x0000000006067229 */ /* 0x020fd00000000016 */
[----:B------:R-:W-:-:S07]  /*0370*/  DMUL R6, R6, 0.25 ;  /* 0x3fd0000006067828 */ /* 0x000fce0000000000 */
[----:B------:R0:W-:Y:S01]  /*0380*/  STG.E.64 desc[UR4][R2.64], R6 ;  /* 0x0000000602007986 */ /* 0x0001e2000c101b04 */
[----:B------:R-:W-:Y:S06]  /*0390*/  BAR.SYNC.DEFER_BLOCKING 0x0 ;  /* 0x0000000000007b1d */ /* 0x000fec0000010000 */
.L_x_0:
[----:B------:R-:W0:Y:S01]  /*03a0*/  LDCU.64 UR6, c[0x0][0x380] ;  /* 0x00007000ff0677ac */ /* 0x000e220008000a00 */
[C---:B------:R-:W-:Y:S01]  /*03b0*/  IMAD.SHL.U32 R10, R0.reuse, 0x8, RZ ;  /* 0x00000008000a7824 */ /* 0x040fe200078e00ff */
[----:B------:R-:W-:Y:S02]  /*03c0*/  SHF.L.U64.HI R0, R0, 0x3, R5 ;  /* 0x0000000300007819 */ /* 0x000fe40000010205 */
[----:B------:R-:W2:Y:S02]  /*03d0*/  LDG.E.64 R4, desc[UR4][R2.64] ;  /* 0x0000000402047981 */ /* 0x000ea4000c1e1b00 */
[----:B0-----:R-:W-:-:S04]  /*03e0*/  IADD3 R6, P0, PT, R10, UR6, RZ ;  /* 0x000000060a067c10 */ /* 0x001fc8000ff1e0ff */
[----:B------:R-:W-:Y:S01]  /*03f0*/  IADD3.X R7, PT, PT, R0, UR7, RZ, P0, !PT ;  /* 0x0000000700077c10 */ /* 0x000fe200087fe4ff */
[----:B------:R-:W0:Y:S04]  /*0400*/  LDCU.64 UR6, c[0x0][0x398] ;  /* 0x00007300ff0677ac */ /* 0x000e280008000a00 */
[----:B------:R-:W2:Y:S02]  /*0410*/  LDG.E.64 R8, desc[UR4][R6.64] ;  /* 0x0000000406087981 */ /* 0x000ea4000c1e1b00 */
[----:B--2---:R-:W-:Y:S01]  /*0420*/  DADD R4, R4, -R8 ;  /* 0x0000000004047229 */ /* 0x004fe20000000808 */
[----:B0-----:R-:W-:-:S04]  /*0430*/  IADD3 R8, P0, PT, R10, UR6, RZ ;  /* 0x000000060a087c10 */ /* 0x001fc8000ff1e0ff */
[----:B------:R-:W-:-:S03]  /*0440*/  IADD3.X R9, PT, PT, R0, UR7, RZ, P0, !PT ;  /* 0x0000000700097c10 */ /* 0x000fc600087fe4ff */
[----:B------:R-:W-:-:S07]  /*0450*/  DADD R10, -RZ, |R4| ;  /* 0x00000000ff0a7229 */ /* 0x000fce0000000504 */
[----:B------:R-:W-:Y:S04]  /*0460*/  STG.E.64 desc[UR4][R8.64], R10 ;  /* 0x0000000a08007986 */ /* 0x000fe8000c101b04 */
[----:B------:R-:W2:Y:S04]  /*0470*/  LDG.E.64 R4, desc[UR4][R2.64] ;  /* 0x0000000402047981 */ /* 0x000ea8000c1e1b00 */
[----:B--2---:R-:W-:Y:S01]  /*0480*/  STG.E.64 desc[UR4][R6.64], R4 ;  /* 0x0000000406007986 */ /* 0x004fe2000c101b04 */
[----:B------:R-:W-:Y:S05]  /*0490*/  EXIT ;  /* 0x000000000000794d */ /* 0x000fea0003800000 */
.L_x_1:
[----:B------:R-:W-:-:S00]  /*04a0*/  BRA `(.L_x_1) ;  /* 0xfffffffc00fc7947 */ /* 0x000fc0000383ffff */
[----:B------:R-:W-:-:S00]  /*04b0*/  NOP ;  /* 0x0000000000007918 */ /* 0x000fc00000000000 */
        /* <DEDUP_REMOVED lines=12> */
.L_x_2:


//--------------------- .nv.shared.reserved.0     --------------------------
	.section	.nv.shared.reserved.0,"aw",@nobits
	.weak		__nv_reservedSMEM_offset_0_alias
	.size		__nv_reservedSMEM_offset_0_alias, 0, 64
	.other		__nv_reservedSMEM_offset_0_alias,@"STO_CUDA_RESERVED_SHARED STV_DEFAULT"
__nv_reservedSMEM_offset_0_alias:
	.zero		0
	.zero		64


//--------------------- .nv.constant0._Z12jacobi2d_gpuPdS_PKdS_lld --------------------------
	.section	.nv.constant0._Z12jacobi2d_gpuPdS_PKdS_lld,"a",@progbits
	.sectionflags	@""
	.align	4
.nv.constant0._Z12jacobi2d_gpuPdS_PKdS_lld:
	.zero		952


//--------------------- SYMBOLS --------------------------

	.type		.nv.reservedSmem.offset0,@object
	.size		.nv.reservedSmem.offset0,0x4
